	.headerflags	@"EF_CUDA_TEXMODE_UNIFIED EF_CUDA_64BIT_ADDRESS EF_CUDA_ACCELERATORS EF_CUDA_SM90 EF_CUDA_VIRTUAL_SM(EF_CUDA_SM90)"
	.elftype	@"ET_EXEC"


//--------------------- .nv.info                  --------------------------
	.section	.nv.info,"",@"SHT_CUDA_INFO"
	.align	4


	//----- nvinfo : EIATTR_REGCOUNT
	.align		4
        /*0000*/ 	.byte	0x04, 0x2f
        /*0002*/ 	.short	(.L_3 - .L_2)
	.align		4
.L_2:
        /*0004*/ 	.word	index@(triton_poi_fused__native_batch_norm_legit_no_training_relu_26)
        /*0008*/ 	.word	0x00000020


	//----- nvinfo : EIATTR_MIN_STACK_SIZE
	.align		4
.L_3:
        /*000c*/ 	.byte	0x04, 0x12
        /*000e*/ 	.short	(.L_5 - .L_4)
	.align		4
.L_4:
        /*0010*/ 	.word	index@(triton_poi_fused__native_batch_norm_legit_no_training_relu_26)
        /*0014*/ 	.word	0x00000000


	//----- nvinfo : EIATTR_FRAME_SIZE
	.align		4
.L_5:
        /*0018*/ 	.byte	0x04, 0x11
        /*001a*/ 	.short	(.L_7 - .L_6)
	.align		4
.L_6:
        /*001c*/ 	.word	index@(triton_poi_fused__native_batch_norm_legit_no_training_relu_26)
        /*0020*/ 	.word	0x00000000


	//----- nvinfo : EIATTR_MIN_STACK_SIZE
	.align		4
.L_7:
        /*0024*/ 	.byte	0x04, 0x12
        /*0026*/ 	.short	(.L_9 - .L_8)
	.align		4
.L_8:
        /*0028*/ 	.word	index@(triton_poi_fused__native_batch_norm_legit_no_training_relu_26)
        /*002c*/ 	.word	0x00000000
.L_9:


//--------------------- .nv.info.triton_poi_fused__native_batch_norm_legit_no_training_relu_26 --------------------------
	.section	.nv.info.triton_poi_fused__native_batch_norm_legit_no_training_relu_26,"",@"SHT_CUDA_INFO"
	.sectionflags	@""
	.align	4


	//----- nvinfo : EIATTR_CUDA_API_VERSION
	.align		4
        /*0000*/ 	.byte	0x04, 0x37
        /*0002*/ 	.short	(.L_11 - .L_10)
.L_10:
        /*0004*/ 	.word	0x0000007c


	//----- nvinfo : EIATTR_KPARAM_INFO
	.align		4
.L_11:
        /*0008*/ 	.byte	0x04, 0x17
        /*000a*/ 	.short	(.L_13 - .L_12)
.L_12:
        /*000c*/ 	.word	0x00000000
        /*0010*/ 	.short	0x0006
        /*0012*/ 	.short	0x0030
        /*0014*/ 	.byte	0x00, 0xf0, 0x11, 0x00


	//----- nvinfo : EIATTR_KPARAM_INFO
	.align		4
.L_13:
        /*0018*/ 	.byte	0x04, 0x17
        /*001a*/ 	.short	(.L_15 - .L_14)
.L_14:
        /*001c*/ 	.word	0x00000000
        /*0020*/ 	.short	0x0005
        /*0022*/ 	.short	0x0028
        /*0024*/ 	.byte	0x00, 0xf4, 0x21, 0x00


	//----- nvinfo : EIATTR_KPARAM_INFO
	.align		4
.L_15:
        /*0028*/ 	.byte	0x04, 0x17
        /*002a*/ 	.short	(.L_17 - .L_16)
.L_16:
        /*002c*/ 	.word	0x00000000
        /*0030*/ 	.short	0x0004
        /*0032*/ 	.short	0x0020
        /*0034*/ 	.byte	0x00, 0xf4, 0x21, 0x00


	//----- nvinfo : EIATTR_KPARAM_INFO
	.align		4
.L_17:
        /*0038*/ 	.byte	0x04, 0x17
        /*003a*/ 	.short	(.L_19 - .L_18)
.L_18:
        /*003c*/ 	.word	0x00000000
        /*0040*/ 	.short	0x0003
        /*0042*/ 	.short	0x0018
        /*0044*/ 	.byte	0x00, 0xf4, 0x21, 0x00


	//----- nvinfo : EIATTR_KPARAM_INFO
	.align		4
.L_19:
        /*0048*/ 	.byte	0x04, 0x17
        /*004a*/ 	.short	(.L_21 - .L_20)
.L_20:
        /*004c*/ 	.word	0x00000000
        /*0050*/ 	.short	0x0002
        /*0052*/ 	.short	0x0010
        /*0054*/ 	.byte	0x00, 0xf4, 0x21, 0x00


	//----- nvinfo : EIATTR_KPARAM_INFO
	.align		4
.L_21:
        /*0058*/ 	.byte	0x04, 0x17
        /*005a*/ 	.short	(.L_23 - .L_22)
.L_22:
        /*005c*/ 	.word	0x00000000
        /*0060*/ 	.short	0x0001
        /*0062*/ 	.short	0x0008
        /*0064*/ 	.byte	0x00, 0xf4, 0x21, 0x00


	//----- nvinfo : EIATTR_KPARAM_INFO
	.align		4
.L_23:
        /*0068*/ 	.byte	0x04, 0x17
        /*006a*/ 	.short	(.L_25 - .L_24)
.L_24:
        /*006c*/ 	.word	0x00000000
        /*0070*/ 	.short	0x0000
        /*0072*/ 	.short	0x0000
        /*0074*/ 	.byte	0x00, 0xf4, 0x21, 0x00


	//----- nvinfo : EIATTR_SPARSE_MMA_MASK
	.align		4
.L_25:
        /*0078*/ 	.byte	0x03, 0x50
        /*007a*/ 	.short	0x0000


	//----- nvinfo : EIATTR_MAXREG_COUNT
	.align		4
        /*007c*/ 	.byte	0x03, 0x1b
        /*007e*/ 	.short	0x00ff


	//----- nvinfo : EIATTR_EXIT_INSTR_OFFSETS
	.align		4
        /*0080*/ 	.byte	0x04, 0x1c
        /*0082*/ 	.short	(.L_27 - .L_26)


	//   ....[0]....
.L_26:
        /*0084*/ 	.word	0x00000ba0


	//   ....[1]....
        /*0088*/ 	.word	0x00000bc0


	//----- nvinfo : EIATTR_REQNTID
	.align		4
.L_27:
        /*008c*/ 	.byte	0x04, 0x10
        /*008e*/ 	.short	(.L_29 - .L_28)
.L_28:
        /*0090*/ 	.word	0x00000080
        /*0094*/ 	.word	0x00000001
        /*0098*/ 	.word	0x00000001


	//----- nvinfo : EIATTR_CBANK_PARAM_SIZE
	.align		4
.L_29:
        /*009c*/ 	.byte	0x03, 0x19
        /*009e*/ 	.short	0x0034


	//----- nvinfo : EIATTR_PARAM_CBANK
	.align		4
        /*00a0*/ 	.byte	0x04, 0x0a
        /*00a2*/ 	.short	(.L_31 - .L_30)
	.align		4
.L_30:
        /*00a4*/ 	.word	index@(.nv.constant0.triton_poi_fused__native_batch_norm_legit_no_training_relu_26)
        /*00a8*/ 	.short	0x0210
        /*00aa*/ 	.short	0x0034


	//----- nvinfo : EIATTR_SW_WAR
	.align		4
.L_31:
        /*00ac*/ 	.byte	0x04, 0x36
        /*00ae*/ 	.short	(.L_33 - .L_32)
.L_32:
        /*00b0*/ 	.word	0x00000008
.L_33:


//--------------------- .nv.callgraph             --------------------------
	.section	.nv.callgraph,"",@"SHT_CUDA_CALLGRAPH"
	.align	4
	.sectionentsize	8
	.align		4
        /*0000*/ 	.word	0x00000000
	.align		4
        /*0004*/ 	.word	0xffffffff
	.align		4
        /*0008*/ 	.word	0x00000000
	.align		4
        /*000c*/ 	.word	0xfffffffe
	.align		4
        /*0010*/ 	.word	0x00000000
	.align		4
        /*0014*/ 	.word	0xfffffffd
	.align		4
        /*0018*/ 	.word	0x00000000
	.align		4
        /*001c*/ 	.word	0xfffffffc


//--------------------- .nv.constant4             --------------------------
	.section	.nv.constant4,"a",@progbits
	.align	8
	.align		8
.nv.constant4:
        /*0000*/ 	.dword	_$_str
	.align		8
        /*0008*/ 	.dword	_$_str_$_2


//--------------------- .text.triton_poi_fused__native_batch_norm_legit_no_training_relu_26 --------------------------
	.section	.text.triton_poi_fused__native_batch_norm_legit_no_training_relu_26,"ax",@progbits
	.align	128
        .global         triton_poi_fused__native_batch_norm_legit_no_training_relu_26
        .type           triton_poi_fused__native_batch_norm_legit_no_training_relu_26,@function
        .size           triton_poi_fused__native_batch_norm_legit_no_training_relu_26,(.L_x_1 - triton_poi_fused__native_batch_norm_legit_no_training_relu_26)
        .other          triton_poi_fused__native_batch_norm_legit_no_training_relu_26,@"STO_CUDA_ENTRY STV_DEFAULT"
triton_poi_fused__native_batch_norm_legit_no_training_relu_26:
.text.triton_poi_fused__native_batch_norm_legit_no_training_relu_26:
[----:B------:R-:W0:Y:S02]  /*0000*/  LDC R1, c[0x0][0x28] ;  /* 0x00000a00ff017b82 */ /* 0x000e240000000800 */
[----:B------:R-:W1:Y:S01]  /*0010*/  S2R R0, SR_TID.X ;  /* 0x0000000000007919 */ /* 0x000e620000002100 */
[----:B------:R-:W2:Y:S01]  /*0020*/  LDC.64 R28, c[0x0][0x210] ;  /* 0x00008400ff1c7b82 */ /* 0x000ea20000000a00 */
[----:B------:R-:W-:Y:S02]  /*0030*/  CS2R R4, SRZ ;  /* 0x0000000000047805 */ /* 0x000fe4000001ff00 */
[----:B------:R-:W-:Y:S01]  /*0040*/  CS2R R6, SRZ ;  /* 0x0000000000067805 */ /* 0x000fe2000001ff00 */
[----:B------:R-:W3:Y:S01]  /*0050*/  S2R R3, SR_CTAID.X ;  /* 0x0000000000037919 */ /* 0x000ee20000002500 */
[----:B------:R-:W-:Y:S02]  /*0060*/  CS2R R8, SRZ ;  /* 0x0000000000087805 */ /* 0x000fe4000001ff00 */
[----:B------:R-:W-:Y:S01]  /*0070*/  CS2R R10, SRZ ;  /* 0x00000000000a7805 */ /* 0x000fe2000001ff00 */
[----:B------:R-:W-:Y:S01]  /*0080*/  ULDC.64 UR4, c[0x0][0x208] ;  /* 0x0000820000047ab9 */ /* 0x000fe20000000a00 */
[----:B------:R-:W4:Y:S08]  /*0090*/  LDC.64 R20, c[0x0][0x218] ;  /* 0x00008600ff147b82 */ /* 0x000f300000000a00 */
[----:B------:R-:W5:Y:S01]  /*00a0*/  LDC.64 R26, c[0x0][0x220] ;  /* 0x00008800ff1a7b82 */ /* 0x000f620000000a00 */
[----:B-1----:R-:W-:-:S04]  /*00b0*/  SHF.L.U32 R0, R0, 0x2, RZ ;  /* 0x0000000200007819 */ /* 0x002fc800000006ff */
[----:B------:R-:W-:-:S04]  /*00c0*/  LOP3.LUT R0, R0, 0x1fc, RZ, 0xc0, !PT ;  /* 0x000001fc00007812 */ /* 0x000fc800078ec0ff */
[----:B---3--:R-:W-:-:S04]  /*00d0*/  LEA R0, R3, R0, 0xa ;  /* 0x0000000003007211 */ /* 0x008fc800078e50ff */
[C---:B------:R-:W-:Y:S01]  /*00e0*/  ISETP.GE.AND P1, PT, R0.reuse, 0xae6c0, PT ;  /* 0x000ae6c00000780c */ /* 0x040fe20003f26270 */
[----:B------:R-:W-:-:S04]  /*00f0*/  IMAD.HI R2, R0, 0x2aaaaaab, RZ ;  /* 0x2aaaaaab00027827 */ /* 0x000fc800078e02ff */
[----:B--2---:R-:W-:Y:S01]  /*0100*/  IMAD.WIDE R28, R0, 0x4, R28 ;  /* 0x00000004001c7825 */ /* 0x004fe200078e021c */
[----:B------:R-:W-:-:S04]  /*0110*/  SHF.R.U32.HI R3, RZ, 0x1f, R2 ;  /* 0x0000001fff037819 */ /* 0x000fc80000011602 */
[----:B------:R-:W-:-:S03]  /*0120*/  LEA.HI R3, R2, R3, RZ, 0x1d ;  /* 0x0000000302037211 */ /* 0x000fc600078fe8ff */
[----:B------:R-:W2:Y:S02]  /*0130*/  @!P1 LDG.E.128 R8, desc[UR4][R28.64] ;  /* 0x000000041c089981 */ /* 0x000ea4000c1e1d00 */
[----:B------:R-:W-:-:S04]  /*0140*/  IMAD R2, R3, -0x30, R0 ;  /* 0xffffffd003027824 */ /* 0x000fc800078e0200 */
[----:B----4-:R-:W-:-:S05]  /*0150*/  IMAD.WIDE R12, R2, 0x4, R20 ;  /* 0x00000004020c7825 */ /* 0x010fca00078e0214 */
[----:B------:R1:W2:Y:S01]  /*0160*/  @!P1 LDG.E.EL.128 R4, desc[UR4][R12.64] ;  /* 0x000000040c049981 */ /* 0x0002a2000c2e1d00 */
[----:B------:R-:W-:-:S05]  /*0170*/  IADD3 R3, R0, 0x200, RZ ;  /* 0x0000020000037810 */ /* 0x000fca0007ffe0ff */
[----:B------:R-:W-:-:S05]  /*0180*/  IMAD.HI R14, R3, 0x2aaaaaab, RZ ;  /* 0x2aaaaaab030e7827 */ /* 0x000fca00078e02ff */
[----:B------:R-:W-:-:S04]  /*0190*/  SHF.R.U32.HI R15, RZ, 0x1f, R14 ;  /* 0x0000001fff0f7819 */ /* 0x000fc8000001160e */
[----:B------:R-:W-:Y:S02]  /*01a0*/  LEA.HI R14, R14, R15, RZ, 0x1d ;  /* 0x0000000f0e0e7211 */ /* 0x000fe400078fe8ff */
[----:B------:R-:W-:Y:S02]  /*01b0*/  ISETP.GE.AND P0, PT, R3, 0xae6c0, PT ;  /* 0x000ae6c00300780c */ /* 0x000fe40003f06270 */
[----:B-1----:R-:W-:Y:S01]  /*01c0*/  CS2R R12, SRZ ;  /* 0x00000000000c7805 */ /* 0x002fe2000001ff00 */
[----:B------:R-:W-:Y:S01]  /*01d0*/  IMAD R3, R14, -0x30, R3 ;  /* 0xffffffd00e037824 */ /* 0x000fe200078e0203 */
[----:B------:R-:W-:Y:S02]  /*01e0*/  CS2R R14, SRZ ;  /* 0x00000000000e7805 */ /* 0x000fe4000001ff00 */
[----:B------:R-:W-:Y:S02]  /*01f0*/  CS2R R16, SRZ ;  /* 0x0000000000107805 */ /* 0x000fe4000001ff00 */
[----:B------:R-:W-:Y:S01]  /*0200*/  CS2R R18, SRZ ;  /* 0x0000000000127805 */ /* 0x000fe2000001ff00 */
[----:B------:R-:W-:Y:S01]  /*0210*/  IMAD.WIDE R24, R3, 0x4, R20 ;  /* 0x0000000403187825 */ /* 0x000fe200078e0214 */
[----:B------:R-:W-:-:S02]  /*0220*/  CS2R R20, SRZ ;  /* 0x0000000000147805 */ /* 0x000fc4000001ff00 */
[----:B------:R-:W-:Y:S02]  /*0230*/  CS2R R22, SRZ ;  /* 0x0000000000167805 */ /* 0x000fe4000001ff00 */
[----:B------:R1:W3:Y:S04]  /*0240*/  @!P0 LDG.E.EL.128 R16, desc[UR4][R24.64] ;  /* 0x0000000418108981 */ /* 0x0002e8000c2e1d00 */
[----:B------:R-:W3:Y:S01]  /*0250*/  @!P0 LDG.E.128 R20, desc[UR4][R28.64+0x800] ;  /* 0x000800041c148981 */ /* 0x000ee2000c1e1d00 */
[----:B-1----:R-:W-:Y:S01]  /*0260*/  CS2R R24, SRZ ;  /* 0x0000000000187805 */ /* 0x002fe2000001ff00 */
[----:B--2---:R-:W-:Y:S01]  /*0270*/  FADD R4, -R4, R8 ;  /* 0x0000000804047221 */ /* 0x004fe20000000100 */
[----:B------:R-:W-:Y:S01]  /*0280*/  FADD R5, -R5, R9 ;  /* 0x0000000905057221 */ /* 0x000fe20000000100 */
[----:B-----5:R-:W-:-:S05]  /*0290*/  IMAD.WIDE R8, R2, 0x4, R26 ;  /* 0x0000000402087825 */ /* 0x020fca00078e021a */
[----:B------:R1:W2:Y:S02]  /*02a0*/  @!P1 LDG.E.EL.128 R12, desc[UR4][R8.64] ;  /* 0x00000004080c9981 */ /* 0x0002a4000c2e1d00 */
[----:B-1----:R-:W-:Y:S01]  /*02b0*/  IMAD.WIDE R8, R3, 0x4, R26 ;  /* 0x0000000403087825 */ /* 0x002fe200078e021a */
[----:B------:R-:W-:-:S06]  /*02c0*/  CS2R R26, SRZ ;  /* 0x00000000001a7805 */ /* 0x000fcc000001ff00 */
[----:B------:R-:W4:Y:S01]  /*02d0*/  @!P0 LDG.E.EL.128 R24, desc[UR4][R8.64] ;  /* 0x0000000408188981 */ /* 0x000f22000c2e1d00 */
[----:B------:R-:W-:Y:S01]  /*02e0*/  FADD R6, -R6, R10 ;  /* 0x0000000a06067221 */ /* 0x000fe20000000100 */
[----:B---3--:R-:W-:Y:S01]  /*02f0*/  FADD R17, -R17, R21 ;  /* 0x0000001511117221 */ /* 0x008fe20000000100 */
[----:B------:R-:W-:Y:S01]  /*0300*/  HFMA2.MMA R21, -RZ, RZ, 1.625, 0 ;  /* 0x3e800000ff157435 */ /* 0x000fe200000001ff */
[----:B------:R-:W-:Y:S01]  /*0310*/  FADD R28, -R19, R23 ;  /* 0x00000017131c7221 */ /* 0x000fe20000000100 */
[----:B------:R-:W-:Y:S01]  /*0320*/  FADD R7, -R7, R11 ;  /* 0x0000000b07077221 */ /* 0x000fe20000000100 */
[----:B------:R-:W-:Y:S01]  /*0330*/  FADD R16, -R16, R20 ;  /* 0x0000001410107221 */ /* 0x000fe20000000100 */
[----:B------:R-:W-:Y:S01]  /*0340*/  FADD R18, -R18, R22 ;  /* 0x0000001612127221 */ /* 0x000fe20000000100 */
[----:B--2---:R-:W-:Y:S01]  /*0350*/  FADD R10, R12, 0.0010000000474974513054 ;  /* 0x3a83126f0c0a7421 */ /* 0x004fe20000000000 */
[----:B------:R-:W-:-:S05]  /*0360*/  FADD R12, R13, 0.0010000000474974513054 ;  /* 0x3a83126f0d0c7421 */ /* 0x000fca0000000000 */
[----:B------:R-:W1:Y:S01]  /*0370*/  MUFU.SQRT R10, R10 ;  /* 0x0000000a000a7308 */ /* 0x000e620000002000 */
[----:B------:R-:W-:Y:S01]  /*0380*/  FADD R13, R14, 0.0010000000474974513054 ;  /* 0x3a83126f0e0d7421 */ /* 0x000fe20000000000 */
[----:B------:R-:W-:-:S06]  /*0390*/  FADD R14, R15, 0.0010000000474974513054 ;  /* 0x3a83126f0f0e7421 */ /* 0x000fcc0000000000 */
[----:B------:R-:W2:Y:S08]  /*03a0*/  MUFU.SQRT R12, R12 ;  /* 0x0000000c000c7308 */ /* 0x000eb00000002000 */
[----:B------:R-:W3:Y:S01]  /*03b0*/  MUFU.SQRT R13, R13 ;  /* 0x0000000d000d7308 */ /* 0x000ee20000002000 */
[C---:B-1----:R-:W-:Y:S01]  /*03c0*/  FSETP.GT.AND P4, PT, R10.reuse, 8.50705917302346158658e+37, PT ;  /* 0x7e8000000a00780b */ /* 0x042fe20003f84000 */
[----:B----4-:R-:W-:Y:S01]  /*03d0*/  FADD R25, R25, 0.0010000000474974513054 ;  /* 0x3a83126f19197421 */ /* 0x010fe20000000000 */
[----:B------:R-:W-:-:S05]  /*03e0*/  FSETP.GEU.AND P2, PT, R10, 1.175494350822287508e-38, PT ;  /* 0x008000000a00780b */ /* 0x000fca0003f4e000 */
[----:B------:R-:W1:Y:S01]  /*03f0*/  MUFU.SQRT R14, R14 ;  /* 0x0000000e000e7308 */ /* 0x000e620000002000 */
[----:B--2---:R-:W-:Y:S01]  /*0400*/  FSETP.GT.AND P5, PT, R12, 8.50705917302346158658e+37, PT ;  /* 0x7e8000000c00780b */ /* 0x004fe20003fa4000 */
[----:B------:R-:W-:Y:S01]  /*0410*/  FADD R24, R24, 0.0010000000474974513054 ;  /* 0x3a83126f18187421 */ /* 0x000fe20000000000 */
[----:B------:R-:W-:Y:S01]  /*0420*/  FADD R26, R26, 0.0010000000474974513054 ;  /* 0x3a83126f1a1a7421 */ /* 0x000fe20000000000 */
[----:B------:R-:W-:Y:S02]  /*0430*/  FSEL R19, R21, 1, P4 ;  /* 0x3f80000015137808 */ /* 0x000fe40002000000 */
[----:B---3--:R-:W-:Y:S02]  /*0440*/  FSETP.GT.AND P3, PT, R13, 8.50705917302346158658e+37, PT ;  /* 0x7e8000000d00780b */ /* 0x008fe40003f64000 */
[----:B------:R-:W2:Y:S01]  /*0450*/  MUFU.SQRT R8, R25 ;  /* 0x0000001900087308 */ /* 0x000ea20000002000 */
[----:B------:R-:W-:Y:S01]  /*0460*/  @P4 FMUL R10, R10, 0.25 ;  /* 0x3e8000000a0a4820 */ /* 0x000fe20000400000 */
[----:B------:R-:W-:-:S06]  /*0470*/  FSETP.GEU.AND P4, PT, R12, 1.175494350822287508e-38, PT ;  /* 0x008000000c00780b */ /* 0x000fcc0003f8e000 */
[----:B------:R-:W3:Y:S01]  /*0480*/  MUFU.SQRT R15, R24 ;  /* 0x00000018000f7308 */ /* 0x000ee20000002000 */
[----:B-1----:R-:W-:Y:S01]  /*0490*/  FSETP.GT.AND P6, PT, R14, 8.50705917302346158658e+37, PT ;  /* 0x7e8000000e00780b */ /* 0x002fe20003fc4000 */
[----:B------:R-:W-:Y:S01]  /*04a0*/  @!P2 FMUL R10, R10, 16777216 ;  /* 0x4b8000000a0aa820 */ /* 0x000fe20000400000 */
[----:B------:R-:W-:-:S05]  /*04b0*/  @P5 FMUL R12, R12, 0.25 ;  /* 0x3e8000000c0c5820 */ /* 0x000fca0000400000 */
[----:B------:R-:W1:Y:S01]  /*04c0*/  MUFU.SQRT R11, R26 ;  /* 0x0000001a000b7308 */ /* 0x000e620000002000 */
[----:B------:R-:W-:Y:S01]  /*04d0*/  FSEL R9, R21, 1, P5 ;  /* 0x3f80000015097808 */ /* 0x000fe20002800000 */
[----:B------:R-:W-:Y:S01]  /*04e0*/  FADD R27, R27, 0.0010000000474974513054 ;  /* 0x3a83126f1b1b7421 */ /* 0x000fe20000000000 */
[C---:B------:R-:W-:Y:S01]  /*04f0*/  FSETP.GEU.AND P5, PT, R13.reuse, 1.175494350822287508e-38, PT ;  /* 0x008000000d00780b */ /* 0x040fe20003fae000 */
[----:B------:R-:W-:Y:S01]  /*0500*/  @P3 FMUL R13, R13, 0.25 ;  /* 0x3e8000000d0d3820 */ /* 0x000fe20000400000 */
[----:B------:R-:W-:Y:S02]  /*0510*/  FSEL R20, R21, 1, P3 ;  /* 0x3f80000015147808 */ /* 0x000fe40001800000 */
[----:B------:R-:W-:Y:S01]  /*0520*/  FSETP.GEU.AND P3, PT, R14, 1.175494350822287508e-38, PT ;  /* 0x008000000e00780b */ /* 0x000fe20003f6e000 */
[----:B------:R-:W4:Y:S01]  /*0530*/  MUFU.RCP R10, R10 ;  /* 0x0000000a000a7308 */ /* 0x000f220000001000 */
[----:B------:R-:W-:Y:S01]  /*0540*/  @!P4 FMUL R12, R12, 16777216 ;  /* 0x4b8000000c0cc820 */ /* 0x000fe20000400000 */
[----:B------:R-:W-:Y:S01]  /*0550*/  @!P4 FMUL R9, R9, 16777216 ;  /* 0x4b8000000909c820 */ /* 0x000fe20000400000 */
[----:B--2---:R-:W-:Y:S01]  /*0560*/  FSETP.GT.AND P4, PT, R8, 8.50705917302346158658e+37, PT ;  /* 0x7e8000000800780b */ /* 0x004fe20003f84000 */
[----:B------:R-:W-:Y:S01]  /*0570*/  @!P2 FMUL R19, R19, 16777216 ;  /* 0x4b8000001313a820 */ /* 0x000fe20000400000 */
[----:B---3--:R-:W-:-:S03]  /*0580*/  FSETP.GT.AND P2, PT, R15, 8.50705917302346158658e+37, PT ;  /* 0x7e8000000f00780b */ /* 0x008fc60003f44000 */
[----:B------:R4:W2:Y:S01]  /*0590*/  MUFU.SQRT R22, R27 ;  /* 0x0000001b00167308 */ /* 0x0008a20000002000 */
[----:B------:R-:W-:Y:S01]  /*05a0*/  @P6 FMUL R14, R14, 0.25 ;  /* 0x3e8000000e0e6820 */ /* 0x000fe20000400000 */
[----:B------:R-:W-:Y:S02]  /*05b0*/  FSEL R23, R21, 1, P6 ;  /* 0x3f80000015177808 */ /* 0x000fe40003000000 */
[----:B-1----:R-:W-:Y:S01]  /*05c0*/  FSETP.GT.AND P6, PT, R11, 8.50705917302346158658e+37, PT ;  /* 0x7e8000000b00780b */ /* 0x002fe20003fc4000 */
[----:B------:R-:W-:Y:S02]  /*05d0*/  @!P3 FMUL R14, R14, 16777216 ;  /* 0x4b8000000e0eb820 */ /* 0x000fe40000400000 */
[----:B------:R-:W-:Y:S01]  /*05e0*/  @!P3 FMUL R23, R23, 16777216 ;  /* 0x4b8000001717b820 */ /* 0x000fe20000400000 */
[----:B------:R-:W-:Y:S01]  /*05f0*/  FSETP.GEU.AND P3, PT, R8, 1.175494350822287508e-38, PT ;  /* 0x008000000800780b */ /* 0x000fe20003f6e000 */
[----:B------:R-:W-:Y:S01]  /*0600*/  @!P5 FMUL R13, R13, 16777216 ;  /* 0x4b8000000d0dd820 */ /* 0x000fe20000400000 */
[----:B------:R-:W-:Y:S01]  /*0610*/  @!P5 FMUL R20, R20, 16777216 ;  /* 0x4b8000001414d820 */ /* 0x000fe20000400000 */
[----:B------:R-:W-:Y:S01]  /*0620*/  @P4 FMUL R8, R8, 0.25 ;  /* 0x3e80000008084820 */ /* 0x000fe20000400000 */
[----:B------:R-:W-:Y:S01]  /*0630*/  FSEL R26, R21, 1, P4 ;  /* 0x3f800000151a7808 */ /* 0x000fe20002000000 */
[----:B----4-:R-:W-:Y:S01]  /*0640*/  FMUL R27, R10, R19 ;  /* 0x000000130a1b7220 */ /* 0x010fe20000400000 */
[C---:B------:R-:W-:Y:S01]  /*0650*/  FSETP.GEU.AND P5, PT, R15.reuse, 1.175494350822287508e-38, PT ;  /* 0x008000000f00780b */ /* 0x040fe20003fae000 */
[----:B------:R-:W-:Y:S01]  /*0660*/  @P2 FMUL R15, R15, 0.25 ;  /* 0x3e8000000f0f2820 */ /* 0x000fe20000400000 */
[----:B--2---:R-:W-:Y:S01]  /*0670*/  FSETP.GT.AND P4, PT, R22, 8.50705917302346158658e+37, PT ;  /* 0x7e8000001600780b */ /* 0x004fe20003f84000 */
[----:B------:R-:W1:Y:S01]  /*0680*/  MUFU.RCP R14, R14 ;  /* 0x0000000e000e7308 */ /* 0x000e620000001000 */
[----:B------:R-:W-:-:S02]  /*0690*/  FSEL R19, R21, 1, P2 ;  /* 0x3f80000015137808 */ /* 0x000fc40001000000 */
[C---:B------:R-:W-:Y:S01]  /*06a0*/  FSETP.GEU.AND P2, PT, R11.reuse, 1.175494350822287508e-38, PT ;  /* 0x008000000b00780b */ /* 0x040fe20003f4e000 */
[----:B------:R-:W-:Y:S01]  /*06b0*/  @P6 FMUL R11, R11, 0.25 ;  /* 0x3e8000000b0b6820 */ /* 0x000fe20000400000 */
[----:B------:R-:W-:Y:S02]  /*06c0*/  FSEL R25, R21, 1, P6 ;  /* 0x3f80000015197808 */ /* 0x000fe40003000000 */
[C---:B------:R-:W-:Y:S01]  /*06d0*/  FSETP.GEU.AND P6, PT, R22.reuse, 1.175494350822287508e-38, PT ;  /* 0x008000001600780b */ /* 0x040fe20003fce000 */
[----:B------:R-:W2:Y:S04]  /*06e0*/  MUFU.RCP R13, R13 ;  /* 0x0000000d000d7308 */ /* 0x000ea80000001000 */
[----:B------:R-:W-:-:S04]  /*06f0*/  @P4 FMUL R22, R22, 0.25 ;  /* 0x3e80000016164820 */ /* 0x000fc80000400000 */
[----:B------:R-:W3:Y:S01]  /*0700*/  MUFU.RCP R24, R12 ;  /* 0x0000000c00187308 */ /* 0x000ee20000001000 */
[----:B-1----:R-:W-:-:S03]  /*0710*/  FMUL R23, R14, R23 ;  /* 0x000000170e177220 */ /* 0x002fc60000400000 */
[----:B------:R-:W-:Y:S01]  /*0720*/  @!P6 FMUL R22, R22, 16777216 ;  /* 0x4b8000001616e820 */ /* 0x000fe20000400000 */
[----:B------:R-:W-:Y:S01]  /*0730*/  @!P3 FMUL R8, R8, 16777216 ;  /* 0x4b8000000808b820 */ /* 0x000fe20000400000 */
[----:B--2---:R-:W-:Y:S02]  /*0740*/  FMUL R13, R13, R20 ;  /* 0x000000140d0d7220 */ /* 0x004fe40000400000 */
[----:B------:R1:W-:Y:S01]  /*0750*/  MUFU.RCP R12, R22 ;  /* 0x00000016000c7308 */ /* 0x0003e20000001000 */
[----:B------:R-:W-:Y:S01]  /*0760*/  FMUL R20, R23, R7 ;  /* 0x0000000717147220 */ /* 0x000fe20000400000 */
[----:B------:R-:W-:Y:S01]  /*0770*/  @!P2 FMUL R11, R11, 16777216 ;  /* 0x4b8000000b0ba820 */ /* 0x000fe20000400000 */
[----:B------:R-:W-:Y:S01]  /*0780*/  @!P5 FMUL R15, R15, 16777216 ;  /* 0x4b8000000f0fd820 */ /* 0x000fe20000400000 */
[----:B-1----:R-:W1:Y:S04]  /*0790*/  LDC.64 R22, c[0x0][0x228] ;  /* 0x00008a00ff167b82 */ /* 0x002e680000000a00 */
[----:B------:R2:W-:Y:S01]  /*07a0*/  MUFU.RCP R29, R8 ;  /* 0x00000008001d7308 */ /* 0x0005e20000001000 */
[----:B---3--:R-:W-:Y:S01]  /*07b0*/  FMUL R24, R24, R9 ;  /* 0x0000000918187220 */ /* 0x008fe20000400000 */
[----:B------:R-:W-:-:S02]  /*07c0*/  FMUL R13, R13, R6 ;  /* 0x000000060d0d7220 */ /* 0x000fc40000400000 */
[----:B--2---:R-:W2:Y:S04]  /*07d0*/  LDC.64 R8, c[0x0][0x230] ;  /* 0x00008c00ff087b82 */ /* 0x004ea80000000a00 */
[----:B------:R-:W3:Y:S08]  /*07e0*/  MUFU.RCP R6, R11 ;  /* 0x0000000b00067308 */ /* 0x000ef00000001000 */
[----:B------:R-:W4:Y:S01]  /*07f0*/  MUFU.RCP R10, R15 ;  /* 0x0000000f000a7308 */ /* 0x000f220000001000 */
[----:B------:R-:W-:Y:S01]  /*0800*/  @!P2 FMUL R25, R25, 16777216 ;  /* 0x4b8000001919a820 */ /* 0x000fe20000400000 */
[----:B------:R-:W-:Y:S01]  /*0810*/  @!P5 FMUL R19, R19, 16777216 ;  /* 0x4b8000001313d820 */ /* 0x000fe20000400000 */
[----:B------:R-:W-:Y:S01]  /*0820*/  FMUL R24, R24, R5 ;  /* 0x0000000518187220 */ /* 0x000fe20000400000 */
[----:B------:R-:W-:Y:S01]  /*0830*/  FMUL R27, R27, R4 ;  /* 0x000000041b1b7220 */ /* 0x000fe20000400000 */
[----:B------:R-:W-:Y:S01]  /*0840*/  CS2R R4, SRZ ;  /* 0x0000000000047805 */ /* 0x000fe2000001ff00 */
[----:B---3--:R-:W-:Y:S01]  /*0850*/  FMUL R25, R6, R25 ;  /* 0x0000001906197220 */ /* 0x008fe20000400000 */
[----:B------:R-:W-:Y:S01]  /*0860*/  CS2R R6, SRZ ;  /* 0x0000000000067805 */ /* 0x000fe2000001ff00 */
[----:B----4-:R-:W-:Y:S01]  /*0870*/  FMUL R19, R10, R19 ;  /* 0x000000130a137220 */ /* 0x010fe20000400000 */
[----:B-1----:R-:W-:-:S04]  /*0880*/  IMAD.WIDE R10, R2, 0x4, R22 ;  /* 0x00000004020a7825 */ /* 0x002fc800078e0216 */
[----:B------:R-:W-:Y:S01]  /*0890*/  IMAD.WIDE R22, R3, 0x4, R22 ;  /* 0x0000000403167825 */ /* 0x000fe200078e0216 */
[----:B------:R1:W3:Y:S03]  /*08a0*/  @!P1 LDG.E.EL.128 R4, desc[UR4][R10.64] ;  /* 0x000000040a049981 */ /* 0x0002e6000c2e1d00 */
[----:B--2---:R-:W-:-:S04]  /*08b0*/  IMAD.WIDE R14, R2, 0x4, R8 ;  /* 0x00000004020e7825 */ /* 0x004fc800078e0208 */
[----:B------:R-:W-:Y:S01]  /*08c0*/  IMAD.WIDE R2, R3, 0x4, R8 ;  /* 0x0000000403027825 */ /* 0x000fe200078e0208 */
[----:B------:R-:W-:Y:S02]  /*08d0*/  CS2R R8, SRZ ;  /* 0x0000000000087805 */ /* 0x000fe4000001ff00 */
[----:B-1----:R-:W-:-:S06]  /*08e0*/  CS2R R10, SRZ ;  /* 0x00000000000a7805 */ /* 0x002fcc000001ff00 */
[----:B------:R1:W3:Y:S01]  /*08f0*/  @!P1 LDG.E.EL.128 R8, desc[UR4][R14.64] ;  /* 0x000000040e089981 */ /* 0x0002e2000c2e1d00 */
[----:B------:R-:W-:-:S05]  /*0900*/  FSEL R21, R21, 1, P4 ;  /* 0x3f80000015157808 */ /* 0x000fca0002000000 */
[----:B------:R-:W-:-:S04]  /*0910*/  @!P6 FMUL R21, R21, 16777216 ;  /* 0x4b8000001515e820 */ /* 0x000fc80000400000 */
[----:B------:R-:W-:Y:S01]  /*0920*/  FMUL R21, R12, R21 ;  /* 0x000000150c157220 */ /* 0x000fe20000400000 */
[----:B-1----:R-:W-:-:S03]  /*0930*/  CS2R R14, SRZ ;  /* 0x00000000000e7805 */ /* 0x002fc6000001ff00 */
[----:B------:R-:W-:Y:S01]  /*0940*/  FMUL R28, R21, R28 ;  /* 0x0000001c151c7220 */ /* 0x000fe20000400000 */
[----:B---3--:R-:W-:Y:S01]  /*0950*/  FFMA R6, R13, R6, R10 ;  /* 0x000000060d067223 */ /* 0x008fe2000000000a */
[----:B------:R-:W-:Y:S01]  /*0960*/  CS2R R12, SRZ ;  /* 0x00000000000c7805 */ /* 0x000fe2000001ff00 */
[----:B------:R-:W-:Y:S01]  /*0970*/  FFMA R7, R20, R7, R11 ;  /* 0x0000000714077223 */ /* 0x000fe2000000000b */
[----:B------:R-:W-:Y:S01]  /*0980*/  CS2R R20, SRZ ;  /* 0x0000000000147805 */ /* 0x000fe2000001ff00 */
[----:B------:R-:W1:Y:S03]  /*0990*/  LDC.64 R10, c[0x0][0x238] ;  /* 0x00008e00ff0a7b82 */ /* 0x000e660000000a00 */
[----:B------:R2:W3:Y:S02]  /*09a0*/  @!P0 LDG.E.EL.128 R12, desc[UR4][R22.64] ;  /* 0x00000004160c8981 */ /* 0x0004e4000c2e1d00 */
[----:B--2---:R-:W-:-:S06]  /*09b0*/  CS2R R22, SRZ ;  /* 0x0000000000167805 */ /* 0x004fcc000001ff00 */
[----:B------:R-:W3:Y:S01]  /*09c0*/  @!P0 LDG.E.EL.128 R20, desc[UR4][R2.64] ;  /* 0x0000000402148981 */ /* 0x000ee2000c2e1d00 */
[----:B------:R-:W-:Y:S01]  /*09d0*/  @!P3 FMUL R26, R26, 16777216 ;  /* 0x4b8000001a1ab820 */ /* 0x000fe20000400000 */
[----:B------:R-:W-:Y:S01]  /*09e0*/  FFMA R5, R24, R5, R9 ;  /* 0x0000000518057223 */ /* 0x000fe20000000009 */
[----:B------:R-:W-:Y:S02]  /*09f0*/  FFMA R4, R27, R4, R8 ;  /* 0x000000041b047223 */ /* 0x000fe40000000008 */
[----:B------:R-:W-:Y:S01]  /*0a00*/  FMUL R26, R29, R26 ;  /* 0x0000001a1d1a7220 */ /* 0x000fe20000400000 */
[----:B------:R-:W-:Y:S01]  /*0a10*/  FSETP.GEU.AND P2, PT, R7, RZ, PT ;  /* 0x000000ff0700720b */ /* 0x000fe20003f4e000 */
[----:B------:R-:W-:Y:S01]  /*0a20*/  FMUL R25, R25, R18 ;  /* 0x0000001219197220 */ /* 0x000fe20000400000 */
[----:B------:R-:W-:Y:S01]  /*0a30*/  FSETP.GEU.AND P3, PT, R6, RZ, PT ;  /* 0x000000ff0600720b */ /* 0x000fe20003f6e000 */
[----:B------:R-:W-:Y:S01]  /*0a40*/  FMUL R26, R26, R17 ;  /* 0x000000111a1a7220 */ /* 0x000fe20000400000 */
[----:B------:R-:W-:Y:S01]  /*0a50*/  FSETP.GEU.AND P4, PT, R5, RZ, PT ;  /* 0x000000ff0500720b */ /* 0x000fe20003f8e000 */
[----:B------:R-:W-:Y:S01]  /*0a60*/  FMUL R19, R19, R16 ;  /* 0x0000001013137220 */ /* 0x000fe20000400000 */
[----:B------:R-:W-:Y:S01]  /*0a70*/  FSETP.GEU.AND P5, PT, R4, RZ, PT ;  /* 0x000000ff0400720b */ /* 0x000fe20003fae000 */
[----:B-1----:R-:W-:Y:S01]  /*0a80*/  IMAD.WIDE R10, R0, 0x4, R10 ;  /* 0x00000004000a7825 */ /* 0x002fe200078e020a */
[----:B------:R-:W-:-:S02]  /*0a90*/  SEL R7, R7, RZ, P2 ;  /* 0x000000ff07077207 */ /* 0x000fc40001000000 */
[----:B------:R-:W-:Y:S02]  /*0aa0*/  SEL R6, R6, RZ, P3 ;  /* 0x000000ff06067207 */ /* 0x000fe40001800000 */
[----:B------:R-:W-:Y:S02]  /*0ab0*/  SEL R5, R5, RZ, P4 ;  /* 0x000000ff05057207 */ /* 0x000fe40002000000 */
[----:B------:R-:W-:-:S05]  /*0ac0*/  SEL R4, R4, RZ, P5 ;  /* 0x000000ff04047207 */ /* 0x000fca0002800000 */
[----:B------:R1:W-:Y:S01]  /*0ad0*/  @!P1 STG.E.128 desc[UR4][R10.64], R4 ;  /* 0x000000040a009986 */ /* 0x0003e2000c101d04 */
[----:B---3--:R-:W-:Y:S01]  /*0ae0*/  FFMA R15, R28, R15, R23 ;  /* 0x0000000f1c0f7223 */ /* 0x008fe20000000017 */
[----:B------:R-:W-:Y:S01]  /*0af0*/  FFMA R14, R25, R14, R22 ;  /* 0x0000000e190e7223 */ /* 0x000fe20000000016 */
[----:B------:R-:W-:Y:S01]  /*0b00*/  FFMA R13, R26, R13, R21 ;  /* 0x0000000d1a0d7223 */ /* 0x000fe20000000015 */
[----:B------:R-:W-:Y:S02]  /*0b10*/  FFMA R12, R19, R12, R20 ;  /* 0x0000000c130c7223 */ /* 0x000fe40000000014 */
[----:B------:R-:W-:Y:S02]  /*0b20*/  FSETP.GEU.AND P1, PT, R15, RZ, PT ;  /* 0x000000ff0f00720b */ /* 0x000fe40003f2e000 */
[----:B------:R-:W-:Y:S02]  /*0b30*/  FSETP.GEU.AND P2, PT, R14, RZ, PT ;  /* 0x000000ff0e00720b */ /* 0x000fe40003f4e000 */
[----:B------:R-:W-:-:S02]  /*0b40*/  FSETP.GEU.AND P3, PT, R13, RZ, PT ;  /* 0x000000ff0d00720b */ /* 0x000fc40003f6e000 */
[----:B------:R-:W-:Y:S02]  /*0b50*/  FSETP.GEU.AND P4, PT, R12, RZ, PT ;  /* 0x000000ff0c00720b */ /* 0x000fe40003f8e000 */
[----:B------:R-:W-:Y:S02]  /*0b60*/  SEL R15, R15, RZ, P1 ;  /* 0x000000ff0f0f7207 */ /* 0x000fe40000800000 */
[----:B------:R-:W-:Y:S02]  /*0b70*/  SEL R14, R14, RZ, P2 ;  /* 0x000000ff0e0e7207 */ /* 0x000fe40001000000 */
[----:B------:R-:W-:Y:S02]  /*0b80*/  SEL R13, R13, RZ, P3 ;  /* 0x000000ff0d0d7207 */ /* 0x000fe40001800000 */
[----:B------:R-:W-:Y:S01]  /*0b90*/  SEL R12, R12, RZ, P4 ;  /* 0x000000ff0c0c7207 */ /* 0x000fe20002000000 */
[----:B-1----:R-:W-:Y:S06]  /*0ba0*/  @P0 EXIT ;  /* 0x000000000000094d */ /* 0x002fec0003800000 */
[----:B------:R-:W-:Y:S01]  /*0bb0*/  STG.E.128 desc[UR4][R10.64+0x800], R12 ;  /* 0x0008000c0a007986 */ /* 0x000fe2000c101d04 */
[----:B------:R-:W-:Y:S05]  /*0bc0*/  EXIT ;  /* 0x000000000000794d */ /* 0x000fea0003800000 */
.L_x_0:
[----:B------:R-:W-:-:S00]  /*0bd0*/  BRA `(.L_x_0) ;  /* 0xfffffffc00fc7947 */ /* 0x000fc0000383ffff */
[----:B------:R-:W-:-:S00]  /*0be0*/  NOP ;  /* 0x0000000000007918 */ /* 0x000fc00000000000 */
        /* <DEDUP_REMOVED lines=9> */
.L_x_1:


//--------------------- .nv.global.init           --------------------------
	.section	.nv.global.init,"aw",@progbits
.nv.global.init:
	.type		_$_str,@object
	.size		_$_str,(_$_str_$_2 - _$_str)
_$_str:
        /*0000*/ 	.byte	0x5f, 0x5f, 0x43, 0x55, 0x44, 0x41, 0x5f, 0x46, 0x54, 0x5a, 0x00
	.type		_$_str_$_2,@object
	.size		_$_str_$_2,(.L_1 - _$_str_$_2)
_$_str_$_2:
        /*000b*/ 	.byte	0x5f, 0x5f, 0x43, 0x55, 0x44, 0x41, 0x5f, 0x50, 0x52, 0x45, 0x43, 0x5f, 0x53, 0x51, 0x52, 0x54
        /*001b*/ 	.byte	0x00
.L_1:


//--------------------- .nv.constant0.triton_poi_fused__native_batch_norm_legit_no_training_relu_26 --------------------------
	.section	.nv.constant0.triton_poi_fused__native_batch_norm_legit_no_training_relu_26,"a",@progbits
	.sectionflags	@""
	.align	4
.nv.constant0.triton_poi_fused__native_batch_norm_legit_no_training_relu_26:
	.zero		580
